	.headerflags	@"EF_CUDA_TEXMODE_UNIFIED EF_CUDA_64BIT_ADDRESS EF_CUDA_SM86 EF_CUDA_VIRTUAL_SM(EF_CUDA_SM86)"
	.elftype	@"ET_EXEC"


//--------------------- .nv.info                  --------------------------
	.section	.nv.info,"",@"SHT_CUDA_INFO"
	.align	4


	//----- nvinfo : EIATTR_REGCOUNT
	.align		4
        /*0000*/ 	.byte	0x04, 0x2f
        /*0002*/ 	.short	(.L_1 - .L_0)
	.align		4
.L_0:
        /*0004*/ 	.word	index@(entropy)
        /*0008*/ 	.word	0x0000001a


	//----- nvinfo : EIATTR_FRAME_SIZE
	.align		4
.L_1:
        /*000c*/ 	.byte	0x04, 0x11
        /*000e*/ 	.short	(.L_3 - .L_2)
	.align		4
.L_2:
        /*0010*/ 	.word	index@($__internal_0_$__cuda_sm3x_div_rn_noftz_f32_slowpath)
        /*0014*/ 	.word	0x00000000


	//----- nvinfo : EIATTR_FRAME_SIZE
	.align		4
.L_3:
        /*0018*/ 	.byte	0x04, 0x11
        /*001a*/ 	.short	(.L_5 - .L_4)
	.align		4
.L_4:
        /*001c*/ 	.word	index@(entropy)
        /*0020*/ 	.word	0x00000000


	//----- nvinfo : EIATTR_MIN_STACK_SIZE
	.align		4
.L_5:
        /*0024*/ 	.byte	0x04, 0x12
        /*0026*/ 	.short	(.L_7 - .L_6)
	.align		4
.L_6:
        /*0028*/ 	.word	index@(entropy)
        /*002c*/ 	.word	0x00000000
.L_7:


//--------------------- .nv.info.entropy          --------------------------
	.section	.nv.info.entropy,"",@"SHT_CUDA_INFO"
	.sectionflags	@""
	.align	4


	//----- nvinfo : EIATTR_CUDA_API_VERSION
	.align		4
        /*0000*/ 	.byte	0x04, 0x37
        /*0002*/ 	.short	(.L_9 - .L_8)
.L_8:
        /*0004*/ 	.word	0x0000007e


	//----- nvinfo : EIATTR_SW2861232_WAR
	.align		4
.L_9:
        /*0008*/ 	.byte	0x01, 0x35
	.zero		2


	//----- nvinfo : EIATTR_PARAM_CBANK
	.align		4
        /*000c*/ 	.byte	0x04, 0x0a
        /*000e*/ 	.short	(.L_11 - .L_10)
	.align		4
.L_10:
        /*0010*/ 	.word	index@(.nv.constant0.entropy)
        /*0014*/ 	.short	0x0160
        /*0016*/ 	.short	0x001c


	//----- nvinfo : EIATTR_CBANK_PARAM_SIZE
	.align		4
.L_11:
        /*0018*/ 	.byte	0x03, 0x19
        /*001a*/ 	.short	0x001c


	//----- nvinfo : EIATTR_KPARAM_INFO
	.align		4
        /*001c*/ 	.byte	0x04, 0x17
        /*001e*/ 	.short	(.L_13 - .L_12)
.L_12:
        /*0020*/ 	.word	0x00000000
        /*0024*/ 	.short	0x0003
        /*0026*/ 	.short	0x0018
        /*0028*/ 	.byte	0x00, 0xf0, 0x11, 0x00


	//----- nvinfo : EIATTR_KPARAM_INFO
	.align		4
.L_13:
        /*002c*/ 	.byte	0x04, 0x17
        /*002e*/ 	.short	(.L_15 - .L_14)
.L_14:
        /*0030*/ 	.word	0x00000000
        /*0034*/ 	.short	0x0002
        /*0036*/ 	.short	0x0010
        /*0038*/ 	.byte	0x00, 0xf0, 0x21, 0x00


	//----- nvinfo : EIATTR_KPARAM_INFO
	.align		4
.L_15:
        /*003c*/ 	.byte	0x04, 0x17
        /*003e*/ 	.short	(.L_17 - .L_16)
.L_16:
        /*0040*/ 	.word	0x00000000
        /*0044*/ 	.short	0x0001
        /*0046*/ 	.short	0x0008
        /*0048*/ 	.byte	0x00, 0xf0, 0x21, 0x00


	//----- nvinfo : EIATTR_KPARAM_INFO
	.align		4
.L_17:
        /*004c*/ 	.byte	0x04, 0x17
        /*004e*/ 	.short	(.L_19 - .L_18)
.L_18:
        /*0050*/ 	.word	0x00000000
        /*0054*/ 	.short	0x0000
        /*0056*/ 	.short	0x0000
        /*0058*/ 	.byte	0x00, 0xf0, 0x21, 0x00


	//----- nvinfo : EIATTR_MAXREG_COUNT
	.align		4
.L_19:
        /*005c*/ 	.byte	0x03, 0x1b
        /*005e*/ 	.short	0x00ff


	//----- nvinfo : EIATTR_EXIT_INSTR_OFFSETS
	.align		4
        /*0060*/ 	.byte	0x04, 0x1c
        /*0062*/ 	.short	(.L_21 - .L_20)


	//   ....[0]....
.L_20:
        /*0064*/ 	.word	0x00000740


	//   ....[1]....
        /*0068*/ 	.word	0x00000790


	//----- nvinfo : EIATTR_CRS_STACK_SIZE
	.align		4
.L_21:
        /*006c*/ 	.byte	0x04, 0x1e
        /*006e*/ 	.short	(.L_23 - .L_22)
.L_22:
        /*0070*/ 	.word	0x00000000
.L_23:


//--------------------- .nv.callgraph             --------------------------
	.section	.nv.callgraph,"",@"SHT_CUDA_CALLGRAPH"
	.align	4
	.sectionentsize	8
	.align		4
        /*0000*/ 	.word	0x00000000
	.align		4
        /*0004*/ 	.word	0xffffffff
	.align		4
        /*0008*/ 	.word	0x00000000
	.align		4
        /*000c*/ 	.word	0xfffffffe
	.align		4
        /*0010*/ 	.word	0x00000000
	.align		4
        /*0014*/ 	.word	0xfffffffd
	.align		4
        /*0018*/ 	.word	0x00000000
	.align		4
        /*001c*/ 	.word	0xfffffffc


//--------------------- .nv.rel.action            --------------------------
	.section	.nv.rel.action,"",@"SHT_CUDA_RELOCINFO"
	.align	8
	.sectionentsize	8
        /*0000*/ 	.byte	0x73, 0x00, 0x00, 0x00, 0x00, 0x00, 0x00, 0x00, 0x00, 0x00, 0x00, 0x11, 0x25, 0x00, 0x05, 0x36


//--------------------- .nv.constant2.entropy     --------------------------
	.section	.nv.constant2.entropy,"a",@progbits
	.sectionflags	@""
	.align	4
.nv.constant2.entropy:
        /*0000*/ 	.byte	0x11, 0xea, 0x2d, 0x81, 0x99, 0x97, 0x71, 0x3d, 0x04, 0x8b, 0x7a, 0x8b, 0x25, 0xee, 0xd0, 0x3e
        /*0010*/ 	.byte	0x6f, 0x67, 0x02, 0x9f, 0x66, 0xb2, 0xf3, 0x3e, 0x56, 0x09, 0xab, 0xa9, 0xcb, 0x45, 0x17, 0x3f
        /*0020*/ 	.byte	0x54, 0x51, 0x1b, 0x2d, 0xc7, 0x71, 0x3c, 0x3f, 0x2d, 0xe7, 0x3b, 0x92, 0x24, 0x49, 0x62, 0x3f
        /*0030*/ 	.byte	0xc4, 0xa3, 0x99, 0x99, 0x99, 0x99, 0x89, 0x3f, 0x54, 0x55, 0x55, 0x55, 0x55, 0x55, 0xb5, 0x3f
        /*0040*/ 	.byte	0x00, 0x00, 0x00, 0x80, 0x00, 0x00, 0x30, 0xc3, 0xef, 0x39, 0xfa, 0xfe, 0x42, 0x2e, 0xe6, 0x3f
        /*0050*/ 	.byte	0x3f, 0x80, 0x39, 0x3b, 0x9e, 0xbc, 0x7a, 0x3c


//--------------------- .nv.constant0.entropy     --------------------------
	.section	.nv.constant0.entropy,"a",@progbits
	.sectionflags	@""
	.align	4
.nv.constant0.entropy:
	.zero		380


//--------------------- .text.entropy             --------------------------
	.section	.text.entropy,"ax",@progbits
	.sectionflags	@"SHF_BARRIERS=1"
	.sectioninfo	@"SHI_REGISTERS=26"
	.align	128
        .global         entropy
        .type           entropy,@function
        .size           entropy,(.L_x_20 - entropy)
        .other          entropy,@"STO_CUDA_ENTRY STV_DEFAULT"
entropy:
.text.entropy:
[----:B------:R-:W-:Y:S02]  /*0000*/  IMAD.MOV.U32 R1, RZ, RZ, c[0x0][0x28] ;  /* 0x00000a00ff017624 */ /* 0x000fe400078e00ff */
[----:B------:R-:W0:Y:S01]  /*0010*/  S2R R3, SR_CTAID.X ;  /* 0x0000000000037919 */ /* 0x000e220000002500 */
[----:B------:R-:W-:Y:S01]  /*0020*/  ULDC.64 UR6, c[0x0][0x118] ;  /* 0x0000460000067ab9 */ /* 0x000fe20000000a00 */
[----:B------:R-:W-:Y:S01]  /*0030*/  BSSY B0, `(.L_x_0) ;  /* 0x000001a000007945 */ /* 0x000fe20003800000 */
[----:B------:R-:W-:Y:S01]  /*0040*/  CS2R R6, SRZ ;  /* 0x0000000000067805 */ /* 0x000fe2000001ff00 */
[----:B------:R-:W0:Y:S04]  /*0050*/  S2R R2, SR_TID.X ;  /* 0x0000000000027919 */ /* 0x000e280000002100 */
[----:B------:R-:W1:Y:S01]  /*0060*/  S2R R4, SR_CTAID.Y ;  /* 0x0000000000047919 */ /* 0x000e620000002600 */
[----:B0-----:R-:W-:-:S05]  /*0070*/  IMAD R3, R3, c[0x0][0x0], R2 ;  /* 0x0000000003037a24 */ /* 0x001fca00078e0202 */
[----:B------:R-:W-:-:S13]  /*0080*/  ISETP.GE.AND P0, PT, R3, c[0x0][0x178], PT ;  /* 0x00005e0003007a0c */ /* 0x000fda0003f06270 */
[----:B------:R-:W-:Y:S05]  /*0090*/  @P0 BRA `(.L_x_1) ;  /* 0x0000013000000947 */ /* 0x000fea0003800000 */
[----:B-1----:R-:W-:-:S04]  /*00a0*/  IMAD.MOV.U32 R7, RZ, RZ, 0x4 ;  /* 0x00000004ff077424 */ /* 0x002fc800078e00ff */
[----:B------:R-:W-:-:S06]  /*00b0*/  IMAD.WIDE R8, R4, R7, c[0x0][0x170] ;  /* 0x00005c0004087625 */ /* 0x000fcc00078e0207 */
[----:B------:R-:W2:Y:S01]  /*00c0*/  LDG.E R9, [R8.64] ;  /* 0x0000000608097981 */ /* 0x000ea2000c1e1900 */
[----:B------:R-:W-:-:S04]  /*00d0*/  IMAD R6, R4, c[0x0][0x178], R3 ;  /* 0x00005e0004067a24 */ /* 0x000fc800078e0203 */
[----:B------:R-:W-:-:S05]  /*00e0*/  IMAD.WIDE R6, R6, R7, c[0x0][0x160] ;  /* 0x0000580006067625 */ /* 0x000fca00078e0207 */
[----:B------:R-:W3:Y:S01]  /*00f0*/  LDG.E R0, [R6.64] ;  /* 0x0000000606007981 */ /* 0x000ee2000c1e1900 */
[----:B------:R-:W-:Y:S01]  /*0100*/  BSSY B1, `(.L_x_2) ;  /* 0x000000b000017945 */ /* 0x000fe20003800000 */
[----:B--2---:R-:W0:Y:S08]  /*0110*/  MUFU.RCP R10, R9 ;  /* 0x00000009000a7308 */ /* 0x004e300000001000 */
[----:B---3--:R-:W1:Y:S01]  /*0120*/  FCHK P0, R0, R9 ;  /* 0x0000000900007302 */ /* 0x008e620000000000 */
[----:B0-----:R-:W-:-:S04]  /*0130*/  FFMA R3, -R9, R10, 1 ;  /* 0x3f80000009037423 */ /* 0x001fc8000000010a */
[----:B------:R-:W-:-:S04]  /*0140*/  FFMA R3, R10, R3, R10 ;  /* 0x000000030a037223 */ /* 0x000fc8000000000a */
[----:B------:R-:W-:-:S04]  /*0150*/  FFMA R10, R0, R3, RZ ;  /* 0x00000003000a7223 */ /* 0x000fc800000000ff */
[----:B------:R-:W-:-:S04]  /*0160*/  FFMA R5, -R9, R10, R0 ;  /* 0x0000000a09057223 */ /* 0x000fc80000000100 */
[----:B------:R-:W-:Y:S01]  /*0170*/  FFMA R3, R3, R5, R10 ;  /* 0x0000000503037223 */ /* 0x000fe2000000000a */
[----:B-1----:R-:W-:Y:S05]  /*0180*/  @!P0 BRA `(.L_x_3) ;  /* 0x0000002000008947 */ /* 0x002fea0003800000 */
[----:B------:R-:W-:Y:S02]  /*0190*/  MOV R6, 0x1b0 ;  /* 0x000001b000067802 */ /* 0x000fe40000000f00 */
[----:B------:R-:W-:Y:S05]  /*01a0*/  CALL.REL.NOINC `($__internal_0_$__cuda_sm3x_div_rn_noftz_f32_slowpath) ;  /* 0x000005f000007944 */ /* 0x000fea0003c00000 */
.L_x_3:
[----:B------:R-:W-:Y:S05]  /*01b0*/  BSYNC B1 ;  /* 0x0000000000017941 */ /* 0x000fea0003800000 */
.L_x_2:
[----:B0-----:R0:W1:Y:S02]  /*01c0*/  F2F.F64.F32 R6, R3 ;  /* 0x0000000300067310 */ /* 0x0010640000201800 */
.L_x_1:
[----:B-1----:R-:W-:Y:S05]  /*01d0*/  BSYNC B0 ;  /* 0x0000000000007941 */ /* 0x002fea0003800000 */
.L_x_0:
[----:B------:R-:W1:Y:S01]  /*01e0*/  DADD R8, R6, c[0x2][0x0] ;  /* 0x0080000006087629 */ /* 0x000e620000000000 */
[----:B------:R-:W-:Y:S09]  /*01f0*/  BSSY B0, `(.L_x_4) ;  /* 0x000003e000007945 */ /* 0x000ff20003800000 */
[----:B-1----:R-:W-:Y:S01]  /*0200*/  ISETP.GT.AND P0, PT, R9, 0xfffff, PT ;  /* 0x000fffff0900780c */ /* 0x002fe20003f04270 */
[----:B------:R-:W-:-:S02]  /*0210*/  IMAD.MOV.U32 R10, RZ, RZ, R8 ;  /* 0x000000ffff0a7224 */ /* 0x000fc400078e0008 */
[--C-:B------:R-:W-:Y:S02]  /*0220*/  IMAD.MOV.U32 R11, RZ, RZ, R9.reuse ;  /* 0x000000ffff0b7224 */ /* 0x100fe400078e0009 */
[----:B0-----:R-:W-:Y:S02]  /*0230*/  IMAD.MOV.U32 R3, RZ, RZ, R9 ;  /* 0x000000ffff037224 */ /* 0x001fe400078e0009 */
[----:B------:R-:W-:-:S06]  /*0240*/  IMAD.MOV.U32 R5, RZ, RZ, R8 ;  /* 0x000000ffff057224 */ /* 0x000fcc00078e0008 */
[----:B------:R-:W0:-:S10]  /*0250*/  @!P0 DMUL R10, R10, 1.80143985094819840000e+16 ;  /* 0x435000000a0a8828 */ /* 0x000e140000000000 */
[----:B0-----:R-:W-:Y:S02]  /*0260*/  @!P0 IMAD.MOV.U32 R3, RZ, RZ, R11 ;  /* 0x000000ffff038224 */ /* 0x001fe400078e000b */
[----:B------:R-:W-:-:S03]  /*0270*/  @!P0 IMAD.MOV.U32 R5, RZ, RZ, R10 ;  /* 0x000000ffff058224 */ /* 0x000fc600078e000a */
[----:B------:R-:W-:-:S04]  /*0280*/  IADD3 R0, R3, -0x1, RZ ;  /* 0xffffffff03007810 */ /* 0x000fc80007ffe0ff */
[----:B------:R-:W-:Y:S01]  /*0290*/  ISETP.GE.U32.AND P1, PT, R0, 0x7fefffff, PT ;  /* 0x7fefffff0000780c */ /* 0x000fe20003f26070 */
[----:B------:R-:W-:Y:S02]  /*02a0*/  IMAD.MOV.U32 R0, RZ, RZ, -0x3ff ;  /* 0xfffffc01ff007424 */ /* 0x000fe400078e00ff */
[----:B------:R-:W-:-:S10]  /*02b0*/  @!P0 IMAD.MOV.U32 R0, RZ, RZ, -0x435 ;  /* 0xfffffbcbff008424 */ /* 0x000fd400078e00ff */
[----:B------:R-:W-:Y:S01]  /*02c0*/  @P1 IMAD.MOV.U32 R12, RZ, RZ, 0x0 ;  /* 0x00000000ff0c1424 */ /* 0x000fe200078e00ff */
[----:B------:R-:W-:Y:S01]  /*02d0*/  @P1 FSETP.NEU.AND P2, PT, R11, RZ, PT ;  /* 0x000000ff0b00120b */ /* 0x000fe20003f4d000 */
[----:B------:R-:W-:-:S06]  /*02e0*/  @P1 IMAD.MOV.U32 R13, RZ, RZ, 0x7ff00000 ;  /* 0x7ff00000ff0d1424 */ /* 0x000fcc00078e00ff */
[----:B------:R-:W0:-:S10]  /*02f0*/  @P1 DFMA R12, R10, R12, +INF ;  /* 0x7ff000000a0c142b */ /* 0x000e14000000000c */
[----:B0-----:R-:W-:Y:S02]  /*0300*/  @P1 FSEL R8, R12, RZ, P2 ;  /* 0x000000ff0c081208 */ /* 0x001fe40001000000 */
[----:B------:R-:W-:Y:S01]  /*0310*/  @P1 FSEL R9, R13, -QNAN , P2 ;  /* 0xfff000000d091808 */ /* 0x000fe20001000000 */
[----:B------:R-:W-:Y:S05]  /*0320*/  @P1 BRA `(.L_x_5) ;  /* 0x000002a000001947 */ /* 0x000fea0003800000 */
[C---:B------:R-:W-:Y:S01]  /*0330*/  LOP3.LUT R8, R3.reuse, 0x800fffff, RZ, 0xc0, !PT ;  /* 0x800fffff03087812 */ /* 0x040fe200078ec0ff */
[----:B------:R-:W-:Y:S01]  /*0340*/  IMAD.MOV.U32 R10, RZ, RZ, RZ ;  /* 0x000000ffff0a7224 */ /* 0x000fe200078e00ff */
[----:B------:R-:W-:Y:S01]  /*0350*/  LEA.HI R0, R3, R0, RZ, 0xc ;  /* 0x0000000003007211 */ /* 0x000fe200078f60ff */
[----:B------:R-:W-:Y:S01]  /*0360*/  IMAD.MOV.U32 R18, RZ, RZ, 0x3ae80f1e ;  /* 0x3ae80f1eff127424 */ /* 0x000fe200078e00ff */
[----:B------:R-:W-:Y:S01]  /*0370*/  LOP3.LUT R9, R8, 0x3ff00000, RZ, 0xfc, !PT ;  /* 0x3ff0000008097812 */ /* 0x000fe200078efcff */
[----:B------:R-:W-:Y:S02]  /*0380*/  IMAD.MOV.U32 R8, RZ, RZ, R5 ;  /* 0x000000ffff087224 */ /* 0x000fe400078e0005 */
[----:B------:R-:W-:Y:S01]  /*0390*/  IMAD.MOV.U32 R19, RZ, RZ, 0x3eb1380b ;  /* 0x3eb1380bff137424 */ /* 0x000fe200078e00ff */
[----:B------:R-:W-:-:S13]  /*03a0*/  ISETP.GE.AND P0, PT, R9, 0x3ff6a09f, PT ;  /* 0x3ff6a09f0900780c */ /* 0x000fda0003f06270 */
[----:B------:R-:W-:Y:S02]  /*03b0*/  @P0 IADD3 R5, R9, -0x100000, RZ ;  /* 0xfff0000009050810 */ /* 0x000fe40007ffe0ff */
[----:B------:R-:W-:-:S03]  /*03c0*/  @P0 IADD3 R0, R0, 0x1, RZ ;  /* 0x0000000100000810 */ /* 0x000fc60007ffe0ff */
[----:B------:R-:W-:-:S06]  /*03d0*/  @P0 IMAD.MOV.U32 R9, RZ, RZ, R5 ;  /* 0x000000ffff090224 */ /* 0x000fcc00078e0005 */
[----:B------:R-:W0:-:S04]  /*03e0*/  DADD R16, R8, 1 ;  /* 0x3ff0000008107429 */ /* 0x000e080000000000 */
[----:B------:R-:W-:Y:S02]  /*03f0*/  DADD R8, R8, -1 ;  /* 0xbff0000008087429 */ /* 0x000fe40000000000 */
[----:B0-----:R-:W0:Y:S02]  /*0400*/  MUFU.RCP64H R11, R17 ;  /* 0x00000011000b7308 */ /* 0x001e240000001800 */
[----:B0-----:R0:W1:Y:S02]  /*0410*/  DFMA R12, -R16, R10, 1 ;  /* 0x3ff00000100c742b */ /* 0x001064000000010a */
[----:B0-----:R-:W-:Y:S01]  /*0420*/  LOP3.LUT R16, R0, 0x80000000, RZ, 0x3c, !PT ;  /* 0x8000000000107812 */ /* 0x001fe200078e3cff */
[----:B------:R-:W-:-:S03]  /*0430*/  IMAD.MOV.U32 R17, RZ, RZ, 0x43300000 ;  /* 0x43300000ff117424 */ /* 0x000fc600078e00ff */
[----:B-1----:R-:W0:-:S04]  /*0440*/  DFMA R12, R12, R12, R12 ;  /* 0x0000000c0c0c722b */ /* 0x002e08000000000c */
[----:B------:R-:W-:-:S04]  /*0450*/  DADD R16, R16, c[0x2][0x40] ;  /* 0x0080100010107629 */ /* 0x000fc80000000000 */
[----:B0-----:R-:W0:-:S06]  /*0460*/  DFMA R10, R10, R12, R10 ;  /* 0x0000000c0a0a722b */ /* 0x001e0c000000000a */
[----:B0-----:R-:W0:-:S06]  /*0470*/  DMUL R12, R10, R8 ;  /* 0x000000080a0c7228 */ /* 0x001e0c0000000000 */
[----:B0-----:R-:W0:-:S06]  /*0480*/  DFMA R12, R10, R8, R12 ;  /* 0x000000080a0c722b */ /* 0x001e0c000000000c */
[----:B0-----:R-:W0:-:S04]  /*0490*/  DMUL R14, R12, R12 ;  /* 0x0000000c0c0e7228 */ /* 0x001e080000000000 */
[----:B------:R-:W1:-:S04]  /*04a0*/  DADD R20, R8, -R12 ;  /* 0x0000000008147229 */ /* 0x000e48000000080c */
[----:B0-----:R-:W0:-:S04]  /*04b0*/  DFMA R18, R14, R18, c[0x2][0x8] ;  /* 0x008002000e12762b */ /* 0x001e080000000012 */
[----:B-1----:R-:W1:-:S04]  /*04c0*/  DADD R22, R20, R20 ;  /* 0x0000000014167229 */ /* 0x002e480000000014 */
[----:B0-----:R-:W0:-:S04]  /*04d0*/  DFMA R18, R14, R18, c[0x2][0x10] ;  /* 0x008004000e12762b */ /* 0x001e080000000012 */
[----:B-1----:R-:W1:-:S04]  /*04e0*/  DFMA R22, R8, -R12, R22 ;  /* 0x8000000c0816722b */ /* 0x002e480000000016 */
[----:B0-----:R-:W0:-:S04]  /*04f0*/  DFMA R18, R14, R18, c[0x2][0x18] ;  /* 0x008006000e12762b */ /* 0x001e080000000012 */
[----:B-1----:R-:W-:-:S04]  /*0500*/  DMUL R22, R10, R22 ;  /* 0x000000160a167228 */ /* 0x002fc80000000000 */
[----:B0-----:R-:W0:-:S06]  /*0510*/  DFMA R18, R14, R18, c[0x2][0x20] ;  /* 0x008008000e12762b */ /* 0x001e0c0000000012 */
[----:B0-----:R-:W0:-:S06]  /*0520*/  DFMA R18, R14, R18, c[0x2][0x28] ;  /* 0x00800a000e12762b */ /* 0x001e0c0000000012 */
[----:B0-----:R-:W0:-:S04]  /*0530*/  DFMA R20, R14, R18, c[0x2][0x30] ;  /* 0x00800c000e14762b */ /* 0x001e080000000012 */
[----:B------:R-:W1:-:S04]  /*0540*/  DFMA R18, R16, c[0x2][0x48], R12 ;  /* 0x0080120010127a2b */ /* 0x000e48000000000c */
[----:B0-----:R-:W0:-:S04]  /*0550*/  DFMA R20, R14, R20, c[0x2][0x38] ;  /* 0x00800e000e14762b */ /* 0x001e080000000014 */
[----:B-1----:R-:W1:-:S04]  /*0560*/  DFMA R8, -R16, c[0x2][0x48], R18 ;  /* 0x0080120010087a2b */ /* 0x002e480000000112 */
[----:B0-----:R-:W0:-:S04]  /*0570*/  DMUL R20, R14, R20 ;  /* 0x000000140e147228 */ /* 0x001e080000000000 */
[----:B-1----:R-:W-:-:S04]  /*0580*/  DADD R8, -R12, R8 ;  /* 0x000000000c087229 */ /* 0x002fc80000000108 */
[----:B0-----:R-:W0:-:S06]  /*0590*/  DFMA R20, R12, R20, R22 ;  /* 0x000000140c14722b */ /* 0x001e0c0000000016 */
[----:B0-----:R-:W0:-:S06]  /*05a0*/  DADD R8, R20, -R8 ;  /* 0x0000000014087229 */ /* 0x001e0c0000000808 */
[----:B0-----:R-:W0:-:S06]  /*05b0*/  DFMA R8, R16, c[0x2][0x50], R8 ;  /* 0x0080140010087a2b */ /* 0x001e0c0000000008 */
[----:B0-----:R0:W1:-:S06]  /*05c0*/  DADD R8, R18, R8 ;  /* 0x0000000012087229 */ /* 0x00104c0000000008 */
.L_x_5:
[----:B------:R-:W-:Y:S05]  /*05d0*/  BSYNC B0 ;  /* 0x0000000000007941 */ /* 0x000fea0003800000 */
.L_x_4:
[----:B-1----:R-:W1:Y:S01]  /*05e0*/  DMUL R8, R8, R6 ;  /* 0x0000000608087228 */ /* 0x002e620000000000 */
[----:B------:R-:W-:Y:S01]  /*05f0*/  ULDC UR4, c[0x0][0x0] ;  /* 0x0000000000047ab9 */ /* 0x000fe20000000800 */
[----:B------:R-:W-:Y:S01]  /*0600*/  ISETP.NE.AND P0, PT, R2, RZ, PT ;  /* 0x000000ff0200720c */ /* 0x000fe20003f05270 */
[----:B------:R-:W-:-:S06]  /*0610*/  USHF.R.U32.HI UR4, URZ, 0x1, UR4 ;  /* 0x000000013f047899 */ /* 0x000fcc0008011604 */
[----:B------:R-:W-:Y:S01]  /*0620*/  ISETP.NE.AND P1, PT, RZ, UR4, PT ;  /* 0x00000004ff007c0c */ /* 0x000fe2000bf25270 */
[----:B-1----:R-:W1:Y:S02]  /*0630*/  F2F.F32.F64 R8, R8 ;  /* 0x0000000800087310 */ /* 0x002e640000301000 */
[----:B-1----:R-:W-:-:S05]  /*0640*/  FADD R3, -R8, -RZ ;  /* 0x800000ff08037221 */ /* 0x002fca0000000100 */
[----:B------:R1:W-:Y:S04]  /*0650*/  STS [R2.X4], R3 ;  /* 0x0000000302007388 */ /* 0x0003e80000004800 */
[----:B------:R-:W-:Y:S06]  /*0660*/  BAR.SYNC.DEFER_BLOCKING 0x0 ;  /* 0x0000000000007b1d */ /* 0x000fec0000010000 */
[----:B------:R-:W-:Y:S05]  /*0670*/  @!P1 BRA `(.L_x_6) ;  /* 0x000000c000009947 */ /* 0x000fea0003800000 */
[----:B-1----:R-:W-:Y:S02]  /*0680*/  IMAD.SHL.U32 R0, R2, 0x4, RZ ;  /* 0x0000000402007824 */ /* 0x002fe400078e00ff */
[----:B------:R-:W-:-:S05]  /*0690*/  IMAD.U32 R3, RZ, RZ, UR4 ;  /* 0x00000004ff037e24 */ /* 0x000fca000f8e00ff */
.L_x_7:
[----:B------:R-:W-:-:S13]  /*06a0*/  ISETP.GE.AND P1, PT, R2, R3, PT ;  /* 0x000000030200720c */ /* 0x000fda0003f26270 */
[----:B------:R-:W-:Y:S01]  /*06b0*/  @!P1 IMAD R5, R3, 0x4, R0 ;  /* 0x0000000403059824 */ /* 0x000fe200078e0200 */
[----:B------:R-:W-:Y:S01]  /*06c0*/  @!P1 LDS R6, [R2.X4] ;  /* 0x0000000002069984 */ /* 0x000fe20000004800 */
[----:B------:R-:W-:-:S04]  /*06d0*/  SHF.R.U32.HI R3, RZ, 0x1, R3 ;  /* 0x00000001ff037819 */ /* 0x000fc80000011603 */
[----:B------:R-:W1:Y:S02]  /*06e0*/  @!P1 LDS R5, [R5] ;  /* 0x0000000005059984 */ /* 0x000e640000000800 */
[----:B-1----:R-:W-:-:S05]  /*06f0*/  @!P1 FADD R7, R6, R5 ;  /* 0x0000000506079221 */ /* 0x002fca0000000000 */
[----:B------:R1:W-:Y:S04]  /*0700*/  @!P1 STS [R2.X4], R7 ;  /* 0x0000000702009388 */ /* 0x0003e80000004800 */
[----:B------:R-:W-:Y:S01]  /*0710*/  BAR.SYNC.DEFER_BLOCKING 0x0 ;  /* 0x0000000000007b1d */ /* 0x000fe20000010000 */
[----:B------:R-:W-:-:S13]  /*0720*/  ISETP.NE.AND P1, PT, R3, RZ, PT ;  /* 0x000000ff0300720c */ /* 0x000fda0003f25270 */
[----:B-1----:R-:W-:Y:S05]  /*0730*/  @P1 BRA `(.L_x_7) ;  /* 0xffffff6000001947 */ /* 0x002fea000383ffff */
.L_x_6:
[----:B-1----:R-:W-:Y:S05]  /*0740*/  @P0 EXIT ;  /* 0x000000000000094d */ /* 0x002fea0003800000 */
[----:B------:R-:W1:Y:S01]  /*0750*/  LDS R3, [RZ] ;  /* 0x00000000ff037984 */ /* 0x000e620000000800 */
[----:B------:R-:W-:-:S04]  /*0760*/  IMAD.MOV.U32 R5, RZ, RZ, 0x4 ;  /* 0x00000004ff057424 */ /* 0x000fc800078e00ff */
[----:B------:R-:W-:-:S05]  /*0770*/  IMAD.WIDE R4, R4, R5, c[0x0][0x168] ;  /* 0x00005a0004047625 */ /* 0x000fca00078e0205 */
[----:B-1----:R-:W-:Y:S01]  /*0780*/  RED.E.ADD.F32.FTZ.RN.STRONG.GPU [R4.64], R3 ;  /* 0x000000030400798e */ /* 0x002fe2000c10e786 */
[----:B------:R-:W-:Y:S05]  /*0790*/  EXIT ;  /* 0x000000000000794d */ /* 0x000fea0003800000 */
        .weak           $__internal_0_$__cuda_sm3x_div_rn_noftz_f32_slowpath
        .type           $__internal_0_$__cuda_sm3x_div_rn_noftz_f32_slowpath,@function
        .size           $__internal_0_$__cuda_sm3x_div_rn_noftz_f32_slowpath,(.L_x_20 - $__internal_0_$__cuda_sm3x_div_rn_noftz_f32_slowpath)
$__internal_0_$__cuda_sm3x_div_rn_noftz_f32_slowpath:
[----:B------:R-:W-:Y:S01]  /*07a0*/  SHF.R.U32.HI R5, RZ, 0x17, R9 ;  /* 0x00000017ff057819 */ /* 0x000fe20000011609 */
[----:B------:R-:W-:Y:S01]  /*07b0*/  BSSY B2, `(.L_x_8) ;  /* 0x0000064000027945 */ /* 0x000fe20003800000 */
[--C-:B------:R-:W-:Y:S01]  /*07c0*/  SHF.R.U32.HI R3, RZ, 0x17, R0.reuse ;  /* 0x00000017ff037819 */ /* 0x100fe20000011600 */
[----:B------:R-:W-:Y:S01]  /*07d0*/  IMAD.MOV.U32 R8, RZ, RZ, R0 ;  /* 0x000000ffff087224 */ /* 0x000fe200078e0000 */
[----:B------:R-:W-:Y:S02]  /*07e0*/  LOP3.LUT R7, R5, 0xff, RZ, 0xc0, !PT ;  /* 0x000000ff05077812 */ /* 0x000fe400078ec0ff */
[----:B------:R-:W-:Y:S02]  /*07f0*/  LOP3.LUT R5, R3, 0xff, RZ, 0xc0, !PT ;  /* 0x000000ff03057812 */ /* 0x000fe400078ec0ff */
[----:B------:R-:W-:Y:S02]  /*0800*/  IADD3 R12, R7, -0x1, RZ ;  /* 0xffffffff070c7810 */ /* 0x000fe40007ffe0ff */
[----:B------:R-:W-:-:S02]  /*0810*/  IADD3 R11, R5, -0x1, RZ ;  /* 0xffffffff050b7810 */ /* 0x000fc40007ffe0ff */
[----:B------:R-:W-:-:S04]  /*0820*/  ISETP.GT.U32.AND P0, PT, R12, 0xfd, PT ;  /* 0x000000fd0c00780c */ /* 0x000fc80003f04070 */
[----:B------:R-:W-:-:S13]  /*0830*/  ISETP.GT.U32.OR P0, PT, R11, 0xfd, P0 ;  /* 0x000000fd0b00780c */ /* 0x000fda0000704470 */
[----:B------:R-:W-:Y:S01]  /*0840*/  @!P0 IMAD.MOV.U32 R10, RZ, RZ, RZ ;  /* 0x000000ffff0a8224 */ /* 0x000fe200078e00ff */
[----:B------:R-:W-:Y:S05]  /*0850*/  @!P0 BRA `(.L_x_9) ;  /* 0x0000018000008947 */ /* 0x000fea0003800000 */
[----:B------:R-:W-:Y:S01]  /*0860*/  FSETP.GTU.FTZ.AND P0, PT, |R0|, +INF , PT ;  /* 0x7f8000000000780b */ /* 0x000fe20003f1c200 */
[----:B------:R-:W-:Y:S01]  /*0870*/  IMAD.MOV.U32 R3, RZ, RZ, R9 ;  /* 0x000000ffff037224 */ /* 0x000fe200078e0009 */
[----:B------:R-:W-:-:S04]  /*0880*/  FSETP.GTU.FTZ.AND P1, PT, |R9|, +INF , PT ;  /* 0x7f8000000900780b */ /* 0x000fc80003f3c200 */
[----:B------:R-:W-:-:S13]  /*0890*/  PLOP3.LUT P0, PT, P0, P1, PT, 0xa8, 0x0 ;  /* 0x000000000000781c */ /* 0x000fda0000703570 */
[----:B------:R-:W-:Y:S05]  /*08a0*/  @P0 BRA `(.L_x_10) ;  /* 0x0000053000000947 */ /* 0x000fea0003800000 */
[----:B------:R-:W-:-:S13]  /*08b0*/  LOP3.LUT P0, RZ, R9, 0x7fffffff, R8, 0xc8, !PT ;  /* 0x7fffffff09ff7812 */ /* 0x000fda000780c808 */
[----:B------:R-:W-:Y:S05]  /*08c0*/  @!P0 BRA `(.L_x_11) ;  /* 0x000004f000008947 */ /* 0x000fea0003800000 */
[C---:B------:R-:W-:Y:S02]  /*08d0*/  FSETP.NEU.FTZ.AND P2, PT, |R0|.reuse, +INF , PT ;  /* 0x7f8000000000780b */ /* 0x040fe40003f5d200 */
[----:B------:R-:W-:Y:S02]  /*08e0*/  FSETP.NEU.FTZ.AND P1, PT, |R3|, +INF , PT ;  /* 0x7f8000000300780b */ /* 0x000fe40003f3d200 */
[----:B------:R-:W-:-:S11]  /*08f0*/  FSETP.NEU.FTZ.AND P0, PT, |R0|, +INF , PT ;  /* 0x7f8000000000780b */ /* 0x000fd60003f1d200 */
[----:B------:R-:W-:Y:S05]  /*0900*/  @!P1 BRA !P2, `(.L_x_11) ;  /* 0x000004b000009947 */ /* 0x000fea0005000000 */
[----:B------:R-:W-:-:S04]  /*0910*/  LOP3.LUT P2, RZ, R8, 0x7fffffff, RZ, 0xc0, !PT ;  /* 0x7fffffff08ff7812 */ /* 0x000fc8000784c0ff */
[----:B------:R-:W-:-:S13]  /*0920*/  PLOP3.LUT P1, PT, P1, P2, PT, 0x2a, 0x0 ;  /* 0x000000000000781c */ /* 0x000fda0000f24572 */
[----:B------:R-:W-:Y:S05]  /*0930*/  @P1 BRA `(.L_x_12) ;  /* 0x0000046000001947 */ /* 0x000fea0003800000 */
[----:B------:R-:W-:-:S04]  /*0940*/  LOP3.LUT P1, RZ, R9, 0x7fffffff, RZ, 0xc0, !PT ;  /* 0x7fffffff09ff7812 */ /* 0x000fc8000782c0ff */
[----:B------:R-:W-:-:S13]  /*0950*/  PLOP3.LUT P0, PT, P0, P1, PT, 0x2a, 0x0 ;  /* 0x000000000000781c */ /* 0x000fda0000702572 */
[----:B------:R-:W-:Y:S05]  /*0960*/  @P0 BRA `(.L_x_13) ;  /* 0x0000040000000947 */ /* 0x000fea0003800000 */
[----:B------:R-:W-:Y:S02]  /*0970*/  ISETP.GE.AND P0, PT, R11, RZ, PT ;  /* 0x000000ff0b00720c */ /* 0x000fe40003f06270 */
[----:B------:R-:W-:-:S11]  /*0980*/  ISETP.GE.AND P1, PT, R12, RZ, PT ;  /* 0x000000ff0c00720c */ /* 0x000fd60003f26270 */
[----:B------:R-:W-:Y:S01]  /*0990*/  @P0 IMAD.MOV.U32 R10, RZ, RZ, RZ ;  /* 0x000000ffff0a0224 */ /* 0x000fe200078e00ff */
[----:B------:R-:W-:Y:S01]  /*09a0*/  @!P0 FFMA R8, R0, 1.84467440737095516160e+19, RZ ;  /* 0x5f80000000088823 */ /* 0x000fe200000000ff */
[----:B------:R-:W-:Y:S01]  /*09b0*/  @!P0 IMAD.MOV.U32 R10, RZ, RZ, -0x40 ;  /* 0xffffffc0ff0a8424 */ /* 0x000fe200078e00ff */
[----:B------:R-:W-:-:S04]  /*09c0*/  @!P1 FFMA R9, R3, 1.84467440737095516160e+19, RZ ;  /* 0x5f80000003099823 */ /* 0x000fc800000000ff */
[----:B------:R-:W-:Y:S02]  /*09d0*/  @!P1 IADD3 R10, R10, 0x40, RZ ;  /* 0x000000400a0a9810 */ /* 0x000fe40007ffe0ff */
.L_x_9:
[----:B------:R-:W-:Y:S01]  /*09e0*/  LEA R0, R7, 0xc0800000, 0x17 ;  /* 0xc080000007007811 */ /* 0x000fe200078eb8ff */
[----:B------:R-:W-:Y:S01]  /*09f0*/  BSSY B3, `(.L_x_14) ;  /* 0x0000036000037945 */ /* 0x000fe20003800000 */
[----:B------:R-:W-:-:S03]  /*0a00*/  IADD3 R5, R5, -0x7f, RZ ;  /* 0xffffff8105057810 */ /* 0x000fc60007ffe0ff */
[----:B------:R-:W-:Y:S02]  /*0a10*/  IMAD.IADD R9, R9, 0x1, -R0 ;  /* 0x0000000109097824 */ /* 0x000fe400078e0a00 */
[C---:B------:R-:W-:Y:S01]  /*0a20*/  IMAD R0, R5.reuse, -0x800000, R8 ;  /* 0xff80000005007824 */ /* 0x040fe200078e0208 */
[----:B------:R-:W-:Y:S01]  /*0a30*/  IADD3 R5, R5, 0x7f, -R7 ;  /* 0x0000007f05057810 */ /* 0x000fe20007ffe807 */
[----:B------:R-:W0:Y:S01]  /*0a40*/  MUFU.RCP R3, R9 ;  /* 0x0000000900037308 */ /* 0x000e220000001000 */
[----:B------:R-:W-:-:S03]  /*0a50*/  FADD.FTZ R11, -R9, -RZ ;  /* 0x800000ff090b7221 */ /* 0x000fc60000010100 */
[----:B------:R-:W-:Y:S01]  /*0a60*/  IMAD.IADD R5, R5, 0x1, R10 ;  /* 0x0000000105057824 */ /* 0x000fe200078e020a */
[----:B0-----:R-:W-:-:S04]  /*0a70*/  FFMA R12, R3, R11, 1 ;  /* 0x3f800000030c7423 */ /* 0x001fc8000000000b */
[----:B------:R-:W-:-:S04]  /*0a80*/  FFMA R12, R3, R12, R3 ;  /* 0x0000000c030c7223 */ /* 0x000fc80000000003 */
[----:B------:R-:W-:-:S04]  /*0a90*/  FFMA R3, R0, R12, RZ ;  /* 0x0000000c00037223 */ /* 0x000fc800000000ff */
[----:B------:R-:W-:-:S04]  /*0aa0*/  FFMA R8, R11, R3, R0 ;  /* 0x000000030b087223 */ /* 0x000fc80000000000 */
[----:B------:R-:W-:-:S04]  /*0ab0*/  FFMA R13, R12, R8, R3 ;  /* 0x000000080c0d7223 */ /* 0x000fc80000000003 */
[----:B------:R-:W-:-:S04]  /*0ac0*/  FFMA R8, R11, R13, R0 ;  /* 0x0000000d0b087223 */ /* 0x000fc80000000000 */
[----:B------:R-:W-:-:S05]  /*0ad0*/  FFMA R3, R12, R8, R13 ;  /* 0x000000080c037223 */ /* 0x000fca000000000d */
[----:B------:R-:W-:-:S04]  /*0ae0*/  SHF.R.U32.HI R0, RZ, 0x17, R3 ;  /* 0x00000017ff007819 */ /* 0x000fc80000011603 */
[----:B------:R-:W-:-:S05]  /*0af0*/  LOP3.LUT R0, R0, 0xff, RZ, 0xc0, !PT ;  /* 0x000000ff00007812 */ /* 0x000fca00078ec0ff */
[----:B------:R-:W-:-:S05]  /*0b00*/  IMAD.IADD R9, R0, 0x1, R5 ;  /* 0x0000000100097824 */ /* 0x000fca00078e0205 */
[----:B------:R-:W-:-:S04]  /*0b10*/  IADD3 R0, R9, -0x1, RZ ;  /* 0xffffffff09007810 */ /* 0x000fc80007ffe0ff */
[----:B------:R-:W-:-:S13]  /*0b20*/  ISETP.GE.U32.AND P0, PT, R0, 0xfe, PT ;  /* 0x000000fe0000780c */ /* 0x000fda0003f06070 */
[----:B------:R-:W-:Y:S05]  /*0b30*/  @!P0 BRA `(.L_x_15) ;  /* 0x0000020000008947 */ /* 0x000fea0003800000 */
[----:B------:R-:W-:-:S13]  /*0b40*/  ISETP.GT.AND P0, PT, R9, 0xfe, PT ;  /* 0x000000fe0900780c */ /* 0x000fda0003f04270 */
[----:B------:R-:W-:Y:S05]  /*0b50*/  @P0 BRA `(.L_x_16) ;  /* 0x000001b000000947 */ /* 0x000fea0003800000 */
[----:B------:R-:W-:-:S13]  /*0b60*/  ISETP.GE.AND P0, PT, R9, 0x1, PT ;  /* 0x000000010900780c */ /* 0x000fda0003f06270 */
[----:B------:R-:W-:Y:S05]  /*0b70*/  @P0 BRA `(.L_x_17) ;  /* 0x000001d000000947 */ /* 0x000fea0003800000 */
[----:B------:R-:W-:Y:S02]  /*0b80*/  ISETP.GE.AND P0, PT, R9, -0x18, PT ;  /* 0xffffffe80900780c */ /* 0x000fe40003f06270 */
[----:B------:R-:W-:-:S11]  /*0b90*/  LOP3.LUT R3, R3, 0x80000000, RZ, 0xc0, !PT ;  /* 0x8000000003037812 */ /* 0x000fd600078ec0ff */
[----:B------:R-:W-:Y:S05]  /*0ba0*/  @!P0 BRA `(.L_x_17) ;  /* 0x000001a000008947 */ /* 0x000fea0003800000 */
[CCC-:B------:R-:W-:Y:S01]  /*0bb0*/  FFMA.RZ R0, R12.reuse, R8.reuse, R13.reuse ;  /* 0x000000080c007223 */ /* 0x1c0fe2000000c00d */
[-CC-:B------:R-:W-:Y:S01]  /*0bc0*/  FFMA.RM R5, R12, R8.reuse, R13.reuse ;  /* 0x000000080c057223 */ /* 0x180fe2000000400d */
[C---:B------:R-:W-:Y:S02]  /*0bd0*/  ISETP.NE.AND P2, PT, R9.reuse, RZ, PT ;  /* 0x000000ff0900720c */ /* 0x040fe40003f45270 */
[C---:B------:R-:W-:Y:S02]  /*0be0*/  ISETP.NE.AND P1, PT, R9.reuse, RZ, PT ;  /* 0x000000ff0900720c */ /* 0x040fe40003f25270 */
[----:B------:R-:W-:Y:S01]  /*0bf0*/  LOP3.LUT R7, R0, 0x7fffff, RZ, 0xc0, !PT ;  /* 0x007fffff00077812 */ /* 0x000fe200078ec0ff */
[----:B------:R-:W-:Y:S01]  /*0c00*/  FFMA.RP R0, R12, R8, R13 ;  /* 0x000000080c007223 */ /* 0x000fe2000000800d */
[----:B------:R-:W-:Y:S01]  /*0c10*/  IADD3 R8, R9, 0x20, RZ ;  /* 0x0000002009087810 */ /* 0x000fe20007ffe0ff */
[----:B------:R-:W-:Y:S01]  /*0c20*/  IMAD.MOV R9, RZ, RZ, -R9 ;  /* 0x000000ffff097224 */ /* 0x000fe200078e0a09 */
[----:B------:R-:W-:-:S02]  /*0c30*/  LOP3.LUT R7, R7, 0x800000, RZ, 0xfc, !PT ;  /* 0x0080000007077812 */ /* 0x000fc400078efcff */
[----:B------:R-:W-:Y:S02]  /*0c40*/  FSETP.NEU.FTZ.AND P0, PT, R0, R5, PT ;  /* 0x000000050000720b */ /* 0x000fe40003f1d000 */
[----:B------:R-:W-:Y:S02]  /*0c50*/  SHF.L.U32 R8, R7, R8, RZ ;  /* 0x0000000807087219 */ /* 0x000fe400000006ff */
[----:B------:R-:W-:Y:S02]  /*0c60*/  SEL R0, R9, RZ, P2 ;  /* 0x000000ff09007207 */ /* 0x000fe40001000000 */
[----:B------:R-:W-:Y:S02]  /*0c70*/  ISETP.NE.AND P1, PT, R8, RZ, P1 ;  /* 0x000000ff0800720c */ /* 0x000fe40000f25270 */
[----:B------:R-:W-:Y:S02]  /*0c80*/  SHF.R.U32.HI R0, RZ, R0, R7 ;  /* 0x00000000ff007219 */ /* 0x000fe40000011607 */
[----:B------:R-:W-:-:S02]  /*0c90*/  PLOP3.LUT P0, PT, P0, P1, PT, 0xa8, 0x0 ;  /* 0x000000000000781c */ /* 0x000fc40000703570 */
[----:B------:R-:W-:Y:S02]  /*0ca0*/  SHF.R.U32.HI R8, RZ, 0x1, R0 ;  /* 0x00000001ff087819 */ /* 0x000fe40000011600 */
[----:B------:R-:W-:-:S04]  /*0cb0*/  SEL R5, RZ, 0x1, !P0 ;  /* 0x00000001ff057807 */ /* 0x000fc80004000000 */
[----:B------:R-:W-:-:S04]  /*0cc0*/  LOP3.LUT R5, R5, 0x1, R8, 0xf8, !PT ;  /* 0x0000000105057812 */ /* 0x000fc800078ef808 */
[----:B------:R-:W-:-:S05]  /*0cd0*/  LOP3.LUT R5, R5, R0, RZ, 0xc0, !PT ;  /* 0x0000000005057212 */ /* 0x000fca00078ec0ff */
[----:B------:R-:W-:-:S05]  /*0ce0*/  IMAD.IADD R8, R8, 0x1, R5 ;  /* 0x0000000108087824 */ /* 0x000fca00078e0205 */
[----:B------:R-:W-:Y:S01]  /*0cf0*/  LOP3.LUT R3, R8, R3, RZ, 0xfc, !PT ;  /* 0x0000000308037212 */ /* 0x000fe200078efcff */
[----:B------:R-:W-:Y:S05]  /*0d00*/  BRA `(.L_x_17) ;  /* 0x0000004000007947 */ /* 0x000fea0003800000 */
.L_x_16:
[----:B------:R-:W-:-:S04]  /*0d10*/  LOP3.LUT R3, R3, 0x80000000, RZ, 0xc0, !PT ;  /* 0x8000000003037812 */ /* 0x000fc800078ec0ff */
[----:B------:R-:W-:Y:S01]  /*0d20*/  LOP3.LUT R3, R3, 0x7f800000, RZ, 0xfc, !PT ;  /* 0x7f80000003037812 */ /* 0x000fe200078efcff */
[----:B------:R-:W-:Y:S05]  /*0d30*/  BRA `(.L_x_17) ;  /* 0x0000001000007947 */ /* 0x000fea0003800000 */
.L_x_15:
[----:B------:R-:W-:Y:S02]  /*0d40*/  IMAD R3, R5, 0x800000, R3 ;  /* 0x0080000005037824 */ /* 0x000fe400078e0203 */
.L_x_17:
[----:B------:R-:W-:Y:S05]  /*0d50*/  BSYNC B3 ;  /* 0x0000000000037941 */ /* 0x000fea0003800000 */
.L_x_14:
[----:B------:R-:W-:Y:S05]  /*0d60*/  BRA `(.L_x_18) ;  /* 0x0000008000007947 */ /* 0x000fea0003800000 */
.L_x_13:
[----:B------:R-:W-:-:S04]  /*0d70*/  LOP3.LUT R3, R9, 0x80000000, R8, 0x48, !PT ;  /* 0x8000000009037812 */ /* 0x000fc800078e4808 */
[----:B------:R-:W-:Y:S01]  /*0d80*/  LOP3.LUT R3, R3, 0x7f800000, RZ, 0xfc, !PT ;  /* 0x7f80000003037812 */ /* 0x000fe200078efcff */
[----:B------:R-:W-:Y:S05]  /*0d90*/  BRA `(.L_x_18) ;  /* 0x0000005000007947 */ /* 0x000fea0003800000 */
.L_x_12:
[----:B------:R-:W-:Y:S01]  /*0da0*/  LOP3.LUT R3, R9, 0x80000000, R8, 0x48, !PT ;  /* 0x8000000009037812 */ /* 0x000fe200078e4808 */
[----:B------:R-:W-:Y:S05]  /*0db0*/  BRA `(.L_x_18) ;  /* 0x0000003000007947 */ /* 0x000fea0003800000 */
.L_x_11:
[----:B------:R-:W0:Y:S01]  /*0dc0*/  MUFU.RSQ R3, -QNAN ;  /* 0xffc0000000037908 */ /* 0x000e220000001400 */
[----:B------:R-:W-:Y:S05]  /*0dd0*/  BRA `(.L_x_18) ;  /* 0x0000001000007947 */ /* 0x000fea0003800000 */
.L_x_10:
[----:B------:R-:W-:Y:S02]  /*0de0*/  FADD.FTZ R3, R0, R3 ;  /* 0x0000000300037221 */ /* 0x000fe40000010000 */
.L_x_18:
[----:B------:R-:W-:Y:S05]  /*0df0*/  BSYNC B2 ;  /* 0x0000000000027941 */ /* 0x000fea0003800000 */
.L_x_8:
[----:B------:R-:W-:-:S04]  /*0e00*/  IMAD.MOV.U32 R7, RZ, RZ, 0x0 ;  /* 0x00000000ff077424 */ /* 0x000fc800078e00ff */
[----:B------:R-:W-:Y:S05]  /*0e10*/  RET.REL.NODEC R6 `(entropy) ;  /* 0xfffff1e006007950 */ /* 0x000fea0003c3ffff */
.L_x_19:
[----:B------:R-:W-:-:S00]  /*0e20*/  BRA `(.L_x_19) ;  /* 0xfffffff000007947 */ /* 0x000fc0000383ffff */
[----:B------:R-:W-:-:S00]  /*0e30*/  NOP ;  /* 0x0000000000007918 */ /* 0x000fc00000000000 */
        /* <DEDUP_REMOVED lines=12> */
.L_x_20:


//--------------------- .nv.shared.entropy        --------------------------
	.section	.nv.shared.entropy,"aw",@nobits
	.sectionflags	@""
	.align	4
.nv.shared.entropy:
	.zero		4096
